	.headerflags	@"EF_CUDA_TEXMODE_UNIFIED EF_CUDA_64BIT_ADDRESS EF_CUDA_ACCELERATORS EF_CUDA_SM90 EF_CUDA_VIRTUAL_SM(EF_CUDA_SM90)"
	.elftype	@"ET_EXEC"


//--------------------- .nv.info                  --------------------------
	.section	.nv.info,"",@"SHT_CUDA_INFO"
	.align	4


	//----- nvinfo : EIATTR_REGCOUNT
	.align		4
        /*0000*/ 	.byte	0x04, 0x2f
        /*0002*/ 	.short	(.L_1 - .L_0)
	.align		4
.L_0:
        /*0004*/ 	.word	index@(triton_poi_fused_max_pool2d_with_indices_31)
        /*0008*/ 	.word	0x00000010


	//----- nvinfo : EIATTR_MIN_STACK_SIZE
	.align		4
.L_1:
        /*000c*/ 	.byte	0x04, 0x12
        /*000e*/ 	.short	(.L_3 - .L_2)
	.align		4
.L_2:
        /*0010*/ 	.word	index@(triton_poi_fused_max_pool2d_with_indices_31)
        /*0014*/ 	.word	0x00000000


	//----- nvinfo : EIATTR_FRAME_SIZE
	.align		4
.L_3:
        /*0018*/ 	.byte	0x04, 0x11
        /*001a*/ 	.short	(.L_5 - .L_4)
	.align		4
.L_4:
        /*001c*/ 	.word	index@(triton_poi_fused_max_pool2d_with_indices_31)
        /*0020*/ 	.word	0x00000000


	//----- nvinfo : EIATTR_MIN_STACK_SIZE
	.align		4
.L_5:
        /*0024*/ 	.byte	0x04, 0x12
        /*0026*/ 	.short	(.L_7 - .L_6)
	.align		4
.L_6:
        /*0028*/ 	.word	index@(triton_poi_fused_max_pool2d_with_indices_31)
        /*002c*/ 	.word	0x00000000
.L_7:


//--------------------- .nv.info.triton_poi_fused_max_pool2d_with_indices_31 --------------------------
	.section	.nv.info.triton_poi_fused_max_pool2d_with_indices_31,"",@"SHT_CUDA_INFO"
	.sectionflags	@""
	.align	4


	//----- nvinfo : EIATTR_CUDA_API_VERSION
	.align		4
        /*0000*/ 	.byte	0x04, 0x37
        /*0002*/ 	.short	(.L_9 - .L_8)
.L_8:
        /*0004*/ 	.word	0x0000007c


	//----- nvinfo : EIATTR_KPARAM_INFO
	.align		4
.L_9:
        /*0008*/ 	.byte	0x04, 0x17
        /*000a*/ 	.short	(.L_11 - .L_10)
.L_10:
        /*000c*/ 	.word	0x00000000
        /*0010*/ 	.short	0x0003
        /*0012*/ 	.short	0x0018
        /*0014*/ 	.byte	0x00, 0xf0, 0x11, 0x00


	//----- nvinfo : EIATTR_KPARAM_INFO
	.align		4
.L_11:
        /*0018*/ 	.byte	0x04, 0x17
        /*001a*/ 	.short	(.L_13 - .L_12)
.L_12:
        /*001c*/ 	.word	0x00000000
        /*0020*/ 	.short	0x0002
        /*0022*/ 	.short	0x0010
        /*0024*/ 	.byte	0x00, 0xf4, 0x21, 0x00


	//----- nvinfo : EIATTR_KPARAM_INFO
	.align		4
.L_13:
        /*0028*/ 	.byte	0x04, 0x17
        /*002a*/ 	.short	(.L_15 - .L_14)
.L_14:
        /*002c*/ 	.word	0x00000000
        /*0030*/ 	.short	0x0001
        /*0032*/ 	.short	0x0008
        /*0034*/ 	.byte	0x00, 0xf4, 0x21, 0x00


	//----- nvinfo : EIATTR_KPARAM_INFO
	.align		4
.L_15:
        /*0038*/ 	.byte	0x04, 0x17
        /*003a*/ 	.short	(.L_17 - .L_16)
.L_16:
        /*003c*/ 	.word	0x00000000
        /*0040*/ 	.short	0x0000
        /*0042*/ 	.short	0x0000
        /*0044*/ 	.byte	0x00, 0xf4, 0x21, 0x00


	//----- nvinfo : EIATTR_SPARSE_MMA_MASK
	.align		4
.L_17:
        /*0048*/ 	.byte	0x03, 0x50
        /*004a*/ 	.short	0x0000


	//----- nvinfo : EIATTR_MAXREG_COUNT
	.align		4
        /*004c*/ 	.byte	0x03, 0x1b
        /*004e*/ 	.short	0x00ff


	//----- nvinfo : EIATTR_EXIT_INSTR_OFFSETS
	.align		4
        /*0050*/ 	.byte	0x04, 0x1c
        /*0052*/ 	.short	(.L_19 - .L_18)


	//   ....[0]....
.L_18:
        /*0054*/ 	.word	0x00000410


	//----- nvinfo : EIATTR_REQNTID
	.align		4
.L_19:
        /*0058*/ 	.byte	0x04, 0x10
        /*005a*/ 	.short	(.L_21 - .L_20)
.L_20:
        /*005c*/ 	.word	0x00000080
        /*0060*/ 	.word	0x00000001
        /*0064*/ 	.word	0x00000001


	//----- nvinfo : EIATTR_CBANK_PARAM_SIZE
	.align		4
.L_21:
        /*0068*/ 	.byte	0x03, 0x19
        /*006a*/ 	.short	0x001c


	//----- nvinfo : EIATTR_PARAM_CBANK
	.align		4
        /*006c*/ 	.byte	0x04, 0x0a
        /*006e*/ 	.short	(.L_23 - .L_22)
	.align		4
.L_22:
        /*0070*/ 	.word	index@(.nv.constant0.triton_poi_fused_max_pool2d_with_indices_31)
        /*0074*/ 	.short	0x0210
        /*0076*/ 	.short	0x001c


	//----- nvinfo : EIATTR_SW_WAR
	.align		4
.L_23:
        /*0078*/ 	.byte	0x04, 0x36
        /*007a*/ 	.short	(.L_25 - .L_24)
.L_24:
        /*007c*/ 	.word	0x00000008
.L_25:


//--------------------- .nv.callgraph             --------------------------
	.section	.nv.callgraph,"",@"SHT_CUDA_CALLGRAPH"
	.align	4
	.sectionentsize	8
	.align		4
        /*0000*/ 	.word	0x00000000
	.align		4
        /*0004*/ 	.word	0xffffffff
	.align		4
        /*0008*/ 	.word	0x00000000
	.align		4
        /*000c*/ 	.word	0xfffffffe
	.align		4
        /*0010*/ 	.word	0x00000000
	.align		4
        /*0014*/ 	.word	0xfffffffd
	.align		4
        /*0018*/ 	.word	0x00000000
	.align		4
        /*001c*/ 	.word	0xfffffffc


//--------------------- .text.triton_poi_fused_max_pool2d_with_indices_31 --------------------------
	.section	.text.triton_poi_fused_max_pool2d_with_indices_31,"ax",@progbits
	.align	128
        .global         triton_poi_fused_max_pool2d_with_indices_31
        .type           triton_poi_fused_max_pool2d_with_indices_31,@function
        .size           triton_poi_fused_max_pool2d_with_indices_31,(.L_x_1 - triton_poi_fused_max_pool2d_with_indices_31)
        .other          triton_poi_fused_max_pool2d_with_indices_31,@"STO_CUDA_ENTRY STV_DEFAULT"
triton_poi_fused_max_pool2d_with_indices_31:
.text.triton_poi_fused_max_pool2d_with_indices_31:
[----:B------:R-:W-:Y:S01]  /*0000*/  LDC R1, c[0x0][0x28] ;  /* 0x00000a00ff017b82 */ /* 0x000fe20000000800 */
[----:B------:R-:W1:Y:S01]  /*0010*/  S2R R0, SR_TID.X ;  /* 0x0000000000007919 */ /* 0x000e620000002100 */
[----:B------:R-:W-:Y:S01]  /*0020*/  ULDC.64 UR4, c[0x0][0x208] ;  /* 0x0000820000047ab9 */ /* 0x000fe20000000a00 */
[----:B------:R-:W-:Y:S01]  /*0030*/  ULDC.64 UR6, c[0x0][0x220] ;  /* 0x0000880000067ab9 */ /* 0x000fe20000000a00 */
[----:B------:R-:W2:Y:S01]  /*0040*/  S2R R3, SR_CTAID.X ;  /* 0x0000000000037919 */ /* 0x000ea20000002500 */
[----:B-1----:R-:W-:Y:S01]  /*0050*/  IMAD.SHL.U32 R0, R0, 0x2, RZ ;  /* 0x0000000200007824 */ /* 0x002fe200078e00ff */
[----:B--2---:R-:W-:-:S04]  /*0060*/  SHF.R.S32.HI R5, RZ, 0x17, R3 ;  /* 0x00000017ff057819 */ /* 0x004fc80000011403 */
[----:B------:R-:W-:Y:S02]  /*0070*/  LOP3.LUT R0, R0, 0xfe, RZ, 0xc0, !PT ;  /* 0x000000fe00007812 */ /* 0x000fe400078ec0ff */
[----:B------:R-:W-:-:S03]  /*0080*/  SGXT R5, R5, 0x1 ;  /* 0x000000010505781a */ /* 0x000fc60000000200 */
[----:B------:R-:W-:-:S05]  /*0090*/  IMAD R0, R3, 0x100, R0 ;  /* 0x0000010003007824 */ /* 0x000fca00078e0200 */
[----:B------:R-:W-:Y:S02]  /*00a0*/  SHF.R.S32.HI R3, RZ, 0x1f, R0 ;  /* 0x0000001fff037819 */ /* 0x000fe40000011400 */
[-C--:B------:R-:W-:Y:S02]  /*00b0*/  LEA.HI R6, R5, R0.reuse, RZ, 0xb ;  /* 0x0000000005067211 */ /* 0x080fe400078f58ff */
[----:B------:R-:W-:Y:S02]  /*00c0*/  LEA.HI R4, R3, R0, RZ, 0x8 ;  /* 0x0000000003047211 */ /* 0x000fe400078f40ff */
[----:B------:R-:W1:Y:S01]  /*00d0*/  LDC.64 R2, c[0x0][0x210] ;  /* 0x00008400ff027b82 */ /* 0x000e620000000a00 */
[----:B------:R-:W-:Y:S01]  /*00e0*/  IMAD.SHL.U32 R7, R6, 0x4, RZ ;  /* 0x0000000406077824 */ /* 0x000fe200078e00ff */
[----:B------:R-:W-:-:S04]  /*00f0*/  SHF.R.S32.HI R5, RZ, 0x8, R4 ;  /* 0x00000008ff057819 */ /* 0x000fc80000011404 */
[----:B------:R-:W-:Y:S02]  /*0100*/  LEA.HI R6, R5, R5, RZ, 0x3 ;  /* 0x0000000505067211 */ /* 0x000fe400078f18ff */
[----:B------:R-:W-:Y:S02]  /*0110*/  LOP3.LUT R8, R7, 0xffffe000, RZ, 0xc0, !PT ;  /* 0xffffe00007087812 */ /* 0x000fe400078ec0ff */
[----:B------:R-:W-:Y:S02]  /*0120*/  LOP3.LUT R7, R4, 0xffffff00, RZ, 0xc0, !PT ;  /* 0xffffff0004077812 */ /* 0x000fe400078ec0ff */
[----:B------:R-:W-:Y:S02]  /*0130*/  LOP3.LUT R6, R6, 0x7ffff8, RZ, 0xc0, !PT ;  /* 0x007ffff806067812 */ /* 0x000fe400078ec0ff */
[----:B------:R-:W-:-:S03]  /*0140*/  IADD3 R7, R8, R0, -R7 ;  /* 0x0000000008077210 */ /* 0x000fc60007ffe807 */
[----:B------:R-:W-:-:S04]  /*0150*/  IMAD.IADD R6, R5, 0x1, -R6 ;  /* 0x0000000105067824 */ /* 0x000fc800078e0a06 */
[----:B------:R-:W-:-:S04]  /*0160*/  IMAD R11, R6, 0x200, R7 ;  /* 0x00000200060b7824 */ /* 0x000fc800078e0207 */
[C---:B------:R-:W-:Y:S02]  /*0170*/  VIADD R9, R11.reuse, 0x100 ;  /* 0x000001000b097836 */ /* 0x040fe40000000000 */
[----:B-1----:R-:W-:-:S04]  /*0180*/  IMAD.WIDE R6, R11, 0x4, R2 ;  /* 0x000000040b067825 */ /* 0x002fc800078e0202 */
[--C-:B------:R-:W-:Y:S02]  /*0190*/  IMAD.WIDE R8, R9, 0x4, R2.reuse ;  /* 0x0000000409087825 */ /* 0x100fe400078e0202 */
[----:B------:R-:W2:Y:S02]  /*01a0*/  LDG.E.64 R6, desc[UR4][R6.64] ;  /* 0x0000000406067981 */ /* 0x000ea4000c1e1b00 */
[----:B------:R-:W-:Y:S02]  /*01b0*/  VIADD R5, R11, 0x1000 ;  /* 0x000010000b057836 */ /* 0x000fe40000000000 */
[----:B------:R1:W2:Y:S02]  /*01c0*/  LDG.E.64 R12, desc[UR4][R8.64] ;  /* 0x00000004080c7981 */ /* 0x0002a4000c1e1b00 */
[----:B------:R-:W-:-:S04]  /*01d0*/  IMAD.WIDE R4, R5, 0x4, R2 ;  /* 0x0000000405047825 */ /* 0x000fc800078e0202 */
[----:B------:R-:W-:Y:S02]  /*01e0*/  VIADD R11, R11, 0x1100 ;  /* 0x000011000b0b7836 */ /* 0x000fe40000000000 */
[----:B------:R-:W3:Y:S02]  /*01f0*/  LDG.E.64 R4, desc[UR4][R4.64] ;  /* 0x0000000404047981 */ /* 0x000ee4000c1e1b00 */
[----:B------:R-:W-:Y:S01]  /*0200*/  IMAD.WIDE R2, R11, 0x4, R2 ;  /* 0x000000040b027825 */ /* 0x000fe200078e0202 */
[----:B-1----:R-:W1:Y:S05]  /*0210*/  LDC.64 R8, c[0x0][0x218] ;  /* 0x00008600ff087b82 */ /* 0x002e6a0000000a00 */
[----:B------:R-:W4:Y:S01]  /*0220*/  LDG.E.64 R2, desc[UR4][R2.64] ;  /* 0x0000000402027981 */ /* 0x000f22000c1e1b00 */
[----:B--2---:R-:W-:-:S02]  /*0230*/  FSETP.GT.AND P4, PT, R13, R7, PT ;  /* 0x000000070d00720b */ /* 0x004fc40003f84000 */
[----:B------:R-:W-:Y:S02]  /*0240*/  FSETP.GT.AND P3, PT, R12, R6, PT ;  /* 0x000000060c00720b */ /* 0x000fe40003f64000 */
[----:B------:R-:W-:Y:S02]  /*0250*/  FSETP.NAN.AND P0, PT, R13, R13, PT ;  /* 0x0000000d0d00720b */ /* 0x000fe40003f08000 */
[----:B---3--:R-:W-:Y:S02]  /*0260*/  FSETP.NAN.AND P6, PT, R5, R5, PT ;  /* 0x000000050500720b */ /* 0x008fe40003fc8000 */
[----:B------:R-:W-:Y:S02]  /*0270*/  FSETP.NAN.AND P5, PT, R4, R4, PT ;  /* 0x000000040400720b */ /* 0x000fe40003fa8000 */
[----:B------:R-:W-:-:S03]  /*0280*/  FSETP.NAN.AND P1, PT, R12, R12, PT ;  /* 0x0000000c0c00720b */ /* 0x000fc60003f28000 */
[----:B------:R-:W-:Y:S02]  /*0290*/  @!P4 SEL R13, R13, R7, P0 ;  /* 0x000000070d0dc207 */ /* 0x000fe40000000000 */
[----:B------:R-:W-:Y:S02]  /*02a0*/  @!P3 SEL R12, R12, R6, P1 ;  /* 0x000000060c0cb207 */ /* 0x000fe40000800000 */
[----:B------:R-:W-:Y:S02]  /*02b0*/  FSETP.GEU.AND P0, PT, R13, R5, PT ;  /* 0x000000050d00720b */ /* 0x000fe40003f0e000 */
[----:B----4-:R-:W-:Y:S02]  /*02c0*/  FSETP.NAN.AND P1, PT, R2, R2, PT ;  /* 0x000000020200720b */ /* 0x010fe40003f28000 */
[----:B------:R-:W-:Y:S02]  /*02d0*/  FSETP.GEU.AND P2, PT, R12, R4, PT ;  /* 0x000000040c00720b */ /* 0x000fe40003f4e000 */
[----:B------:R-:W-:-:S02]  /*02e0*/  @!P6 SEL R5, R5, R13, !P0 ;  /* 0x0000000d0505e207 */ /* 0x000fc40004000000 */
[----:B------:R-:W-:Y:S02]  /*02f0*/  FSETP.NAN.AND P6, PT, R3, R3, PT ;  /* 0x000000030300720b */ /* 0x000fe40003fc8000 */
[----:B------:R-:W-:Y:S02]  /*0300*/  SEL R7, RZ, 0x1, !P4 ;  /* 0x00000001ff077807 */ /* 0x000fe40006000000 */
[----:B------:R-:W-:Y:S02]  /*0310*/  @!P5 SEL R4, R4, R12, !P2 ;  /* 0x0000000c0404d207 */ /* 0x000fe40005000000 */
[----:B------:R-:W-:Y:S02]  /*0320*/  SEL R6, RZ, 0x1, !P3 ;  /* 0x00000001ff067807 */ /* 0x000fe40005800000 */
[----:B------:R-:W-:Y:S02]  /*0330*/  SEL R7, R7, 0x2, P0 ;  /* 0x0000000207077807 */ /* 0x000fe40000000000 */
[----:B------:R-:W-:-:S02]  /*0340*/  FSETP.GEU.AND P3, PT, R4, R2, PT ;  /* 0x000000020400720b */ /* 0x000fc40003f6e000 */
[----:B------:R-:W-:Y:S02]  /*0350*/  SEL R10, R6, 0x2, P2 ;  /* 0x00000002060a7807 */ /* 0x000fe40001000000 */
[----:B------:R-:W-:Y:S02]  /*0360*/  FSETP.GEU.AND P0, PT, R5, R3, PT ;  /* 0x000000030500720b */ /* 0x000fe40003f0e000 */
[----:B------:R-:W-:Y:S02]  /*0370*/  @!P1 SEL R2, R2, R4, !P3 ;  /* 0x0000000402029207 */ /* 0x000fe40005800000 */
[----:B------:R-:W-:Y:S02]  /*0380*/  SEL R10, R10, 0x3, P3 ;  /* 0x000000030a0a7807 */ /* 0x000fe40001800000 */
[----:B------:R-:W-:Y:S02]  /*0390*/  SEL R11, R7, 0x3, P0 ;  /* 0x00000003070b7807 */ /* 0x000fe40000000000 */
[----:B------:R-:W-:-:S02]  /*03a0*/  IADD3 R6, P1, R0, UR6, RZ ;  /* 0x0000000600067c10 */ /* 0x000fc4000ff3e0ff */
[----:B------:R-:W-:Y:S01]  /*03b0*/  @!P6 SEL R3, R3, R5, !P0 ;  /* 0x000000050303e207 */ /* 0x000fe20004000000 */
[C---:B-1----:R-:W-:Y:S01]  /*03c0*/  IMAD.WIDE R4, R0.reuse, 0x4, R8 ;  /* 0x0000000400047825 */ /* 0x042fe200078e0208 */
[----:B------:R-:W-:-:S03]  /*03d0*/  LEA.HI.X.SX32 R7, R0, UR7, 0x1, P1 ;  /* 0x0000000700077c11 */ /* 0x000fc600088f0eff */
[----:B------:R-:W-:Y:S01]  /*03e0*/  IMAD R11, R11, 0x100, R10 ;  /* 0x000001000b0b7824 */ /* 0x000fe200078e020a */
[----:B------:R-:W-:Y:S04]  /*03f0*/  STG.E.64 desc[UR4][R4.64], R2 ;  /* 0x0000000204007986 */ /* 0x000fe8000c101b04 */
[----:B------:R-:W-:Y:S01]  /*0400*/  STG.E.U16 desc[UR4][R6.64], R11 ;  /* 0x0000000b06007986 */ /* 0x000fe2000c101504 */
[----:B------:R-:W-:Y:S05]  /*0410*/  EXIT ;  /* 0x000000000000794d */ /* 0x000fea0003800000 */
.L_x_0:
[----:B------:R-:W-:-:S00]  /*0420*/  BRA `(.L_x_0) ;  /* 0xfffffffc00fc7947 */ /* 0x000fc0000383ffff */
[----:B------:R-:W-:-:S00]  /*0430*/  NOP ;  /* 0x0000000000007918 */ /* 0x000fc00000000000 */
        /* <DEDUP_REMOVED lines=12> */
.L_x_1:


//--------------------- .nv.constant0.triton_poi_fused_max_pool2d_with_indices_31 --------------------------
	.section	.nv.constant0.triton_poi_fused_max_pool2d_with_indices_31,"a",@progbits
	.sectionflags	@""
	.align	4
.nv.constant0.triton_poi_fused_max_pool2d_with_indices_31:
	.zero		556
